	.headerflags	@"EF_CUDA_TEXMODE_UNIFIED EF_CUDA_64BIT_ADDRESS EF_CUDA_ACCELERATORS EF_CUDA_SM90 EF_CUDA_VIRTUAL_SM(EF_CUDA_SM90)"
	.elftype	@"ET_EXEC"


//--------------------- .nv.info                  --------------------------
	.section	.nv.info,"",@"SHT_CUDA_INFO"
	.align	4


	//----- nvinfo : EIATTR_REGCOUNT
	.align		4
        /*0000*/ 	.byte	0x04, 0x2f
        /*0002*/ 	.short	(.L_2 - .L_1)
	.align		4
.L_1:
        /*0004*/ 	.word	index@(triton_red_fused__native_batch_norm_legit_view_4)
        /*0008*/ 	.word	0x00000020


	//----- nvinfo : EIATTR_MIN_STACK_SIZE
	.align		4
.L_2:
        /*000c*/ 	.byte	0x04, 0x12
        /*000e*/ 	.short	(.L_4 - .L_3)
	.align		4
.L_3:
        /*0010*/ 	.word	index@(triton_red_fused__native_batch_norm_legit_view_4)
        /*0014*/ 	.word	0x00000000


	//----- nvinfo : EIATTR_FRAME_SIZE
	.align		4
.L_4:
        /*0018*/ 	.byte	0x04, 0x11
        /*001a*/ 	.short	(.L_6 - .L_5)
	.align		4
.L_5:
        /*001c*/ 	.word	index@(triton_red_fused__native_batch_norm_legit_view_4)
        /*0020*/ 	.word	0x00000000


	//----- nvinfo : EIATTR_MIN_STACK_SIZE
	.align		4
.L_6:
        /*0024*/ 	.byte	0x04, 0x12
        /*0026*/ 	.short	(.L_8 - .L_7)
	.align		4
.L_7:
        /*0028*/ 	.word	index@(triton_red_fused__native_batch_norm_legit_view_4)
        /*002c*/ 	.word	0x00000000
.L_8:


//--------------------- .nv.info.triton_red_fused__native_batch_norm_legit_view_4 --------------------------
	.section	.nv.info.triton_red_fused__native_batch_norm_legit_view_4,"",@"SHT_CUDA_INFO"
	.sectionflags	@""
	.align	4


	//----- nvinfo : EIATTR_CUDA_API_VERSION
	.align		4
        /*0000*/ 	.byte	0x04, 0x37
        /*0002*/ 	.short	(.L_10 - .L_9)
.L_9:
        /*0004*/ 	.word	0x0000007c


	//----- nvinfo : EIATTR_KPARAM_INFO
	.align		4
.L_10:
        /*0008*/ 	.byte	0x04, 0x17
        /*000a*/ 	.short	(.L_12 - .L_11)
.L_11:
        /*000c*/ 	.word	0x00000000
        /*0010*/ 	.short	0x0003
        /*0012*/ 	.short	0x0014
        /*0014*/ 	.byte	0x00, 0xf0, 0x11, 0x00


	//----- nvinfo : EIATTR_KPARAM_INFO
	.align		4
.L_12:
        /*0018*/ 	.byte	0x04, 0x17
        /*001a*/ 	.short	(.L_14 - .L_13)
.L_13:
        /*001c*/ 	.word	0x00000000
        /*0020*/ 	.short	0x0002
        /*0022*/ 	.short	0x0010
        /*0024*/ 	.byte	0x00, 0xf0, 0x11, 0x00


	//----- nvinfo : EIATTR_KPARAM_INFO
	.align		4
.L_14:
        /*0028*/ 	.byte	0x04, 0x17
        /*002a*/ 	.short	(.L_16 - .L_15)
.L_15:
        /*002c*/ 	.word	0x00000000
        /*0030*/ 	.short	0x0001
        /*0032*/ 	.short	0x0008
        /*0034*/ 	.byte	0x00, 0xf4, 0x21, 0x00


	//----- nvinfo : EIATTR_KPARAM_INFO
	.align		4
.L_16:
        /*0038*/ 	.byte	0x04, 0x17
        /*003a*/ 	.short	(.L_18 - .L_17)
.L_17:
        /*003c*/ 	.word	0x00000000
        /*0040*/ 	.short	0x0000
        /*0042*/ 	.short	0x0000
        /*0044*/ 	.byte	0x00, 0xf4, 0x21, 0x00


	//----- nvinfo : EIATTR_SPARSE_MMA_MASK
	.align		4
.L_18:
        /*0048*/ 	.byte	0x03, 0x50
        /*004a*/ 	.short	0x0000


	//----- nvinfo : EIATTR_MAXREG_COUNT
	.align		4
        /*004c*/ 	.byte	0x03, 0x1b
        /*004e*/ 	.short	0x00ff


	//----- nvinfo : EIATTR_COOP_GROUP_MASK_REGIDS
	.align		4
        /*0050*/ 	.byte	0x04, 0x29
        /*0052*/ 	.short	(.L_20 - .L_19)


	//   ....[0]....
.L_19:
        /*0054*/ 	.word	0xffffffff


	//   ....[1]....
        /*0058*/ 	.word	0xffffffff


	//   ....[2]....
        /*005c*/ 	.word	0xffffffff


	//   ....[3]....
        /*0060*/ 	.word	0xffffffff


	//   ....[4]....
        /*0064*/ 	.word	0xffffffff


	//   ....[5]....
        /*0068*/ 	.word	0xffffffff


	//   ....[6]....
        /*006c*/ 	.word	0xffffffff


	//   ....[7]....
        /*0070*/ 	.word	0xffffffff


	//   ....[8]....
        /*0074*/ 	.word	0xffffffff


	//----- nvinfo : EIATTR_COOP_GROUP_INSTR_OFFSETS
	.align		4
.L_20:
        /*0078*/ 	.byte	0x04, 0x28
        /*007a*/ 	.short	(.L_22 - .L_21)


	//   ....[0]....
.L_21:
        /*007c*/ 	.word	0x000008d0


	//   ....[1]....
        /*0080*/ 	.word	0x00000b40


	//   ....[2]....
        /*0084*/ 	.word	0x00000b80


	//   ....[3]....
        /*0088*/ 	.word	0x00000bb0


	//   ....[4]....
        /*008c*/ 	.word	0x00000c70


	//   ....[5]....
        /*0090*/ 	.word	0x00000cb0


	//   ....[6]....
        /*0094*/ 	.word	0x00000cd0


	//   ....[7]....
        /*0098*/ 	.word	0x00000e00


	//   ....[8]....
        /*009c*/ 	.word	0x00000e60


	//----- nvinfo : EIATTR_EXIT_INSTR_OFFSETS
	.align		4
.L_22:
        /*00a0*/ 	.byte	0x04, 0x1c
        /*00a2*/ 	.short	(.L_24 - .L_23)


	//   ....[0]....
.L_23:
        /*00a4*/ 	.word	0x000014a0


	//----- nvinfo : EIATTR_REQNTID
	.align		4
.L_24:
        /*00a8*/ 	.byte	0x04, 0x10
        /*00aa*/ 	.short	(.L_26 - .L_25)
.L_25:
        /*00ac*/ 	.word	0x00000080
        /*00b0*/ 	.word	0x00000001
        /*00b4*/ 	.word	0x00000001


	//----- nvinfo : EIATTR_CBANK_PARAM_SIZE
	.align		4
.L_26:
        /*00b8*/ 	.byte	0x03, 0x19
        /*00ba*/ 	.short	0x0018


	//----- nvinfo : EIATTR_PARAM_CBANK
	.align		4
        /*00bc*/ 	.byte	0x04, 0x0a
        /*00be*/ 	.short	(.L_28 - .L_27)
	.align		4
.L_27:
        /*00c0*/ 	.word	index@(.nv.constant0.triton_red_fused__native_batch_norm_legit_view_4)
        /*00c4*/ 	.short	0x0210
        /*00c6*/ 	.short	0x0018


	//----- nvinfo : EIATTR_SW_WAR
	.align		4
.L_28:
        /*00c8*/ 	.byte	0x04, 0x36
        /*00ca*/ 	.short	(.L_30 - .L_29)
.L_29:
        /*00cc*/ 	.word	0x00000008
.L_30:


//--------------------- .nv.callgraph             --------------------------
	.section	.nv.callgraph,"",@"SHT_CUDA_CALLGRAPH"
	.align	4
	.sectionentsize	8
	.align		4
        /*0000*/ 	.word	0x00000000
	.align		4
        /*0004*/ 	.word	0xffffffff
	.align		4
        /*0008*/ 	.word	0x00000000
	.align		4
        /*000c*/ 	.word	0xfffffffe
	.align		4
        /*0010*/ 	.word	0x00000000
	.align		4
        /*0014*/ 	.word	0xfffffffd
	.align		4
        /*0018*/ 	.word	0x00000000
	.align		4
        /*001c*/ 	.word	0xfffffffc


//--------------------- .nv.constant4             --------------------------
	.section	.nv.constant4,"a",@progbits
	.align	8
	.align		8
.nv.constant4:
        /*0000*/ 	.dword	_$_str


//--------------------- .text.triton_red_fused__native_batch_norm_legit_view_4 --------------------------
	.section	.text.triton_red_fused__native_batch_norm_legit_view_4,"ax",@progbits
	.sectionflags	@"SHF_BARRIERS=1"
	.align	128
        .global         triton_red_fused__native_batch_norm_legit_view_4
        .type           triton_red_fused__native_batch_norm_legit_view_4,@function
        .size           triton_red_fused__native_batch_norm_legit_view_4,(.L_x_3 - triton_red_fused__native_batch_norm_legit_view_4)
        .other          triton_red_fused__native_batch_norm_legit_view_4,@"STO_CUDA_ENTRY STV_DEFAULT"
triton_red_fused__native_batch_norm_legit_view_4:
.text.triton_red_fused__native_batch_norm_legit_view_4:
[----:B------:R-:W0:Y:S02]  /*0000*/  LDC R1, c[0x0][0x28] ;  /* 0x00000a00ff017b82 */ /* 0x000e240000000800 */
[----:B------:R-:W1:Y:S01]  /*0010*/  S2R R0, SR_TID.X ;  /* 0x0000000000007919 */ /* 0x000e620000002100 */
[----:B------:R-:W2:Y:S01]  /*0020*/  LDC.64 R2, c[0x0][0x210] ;  /* 0x00008400ff027b82 */ /* 0x000ea20000000a00 */
[----:B------:R-:W-:Y:S01]  /*0030*/  CS2R R6, SRZ ;  /* 0x0000000000067805 */ /* 0x000fe2000001ff00 */
[----:B------:R-:W-:Y:S01]  /*0040*/  ULDC.64 UR6, c[0x0][0x208] ;  /* 0x0000820000067ab9 */ /* 0x000fe20000000a00 */
[----:B------:R-:W3:Y:S01]  /*0050*/  S2R R8, SR_CTAID.X ;  /* 0x0000000000087919 */ /* 0x000ee20000002500 */
[----:B-1----:R-:W-:Y:S01]  /*0060*/  SHF.R.U32.HI R5, RZ, 0x3, R0 ;  /* 0x00000003ff057819 */ /* 0x002fe20000011600 */
[----:B------:R-:W-:Y:S01]  /*0070*/  IMAD.SHL.U32 R0, R0, 0x4, RZ ;  /* 0x0000000400007824 */ /* 0x000fe200078e00ff */
[----:B---3--:R-:W-:Y:S02]  /*0080*/  SHF.L.U32 R8, R8, 0x4, RZ ;  /* 0x0000000408087819 */ /* 0x008fe400000006ff */
[----:B------:R-:W-:Y:S02]  /*0090*/  SGXT.U32 R5, R5, 0x4 ;  /* 0x000000040505781a */ /* 0x000fe40000000000 */
[----:B------:R-:W-:-:S02]  /*00a0*/  LOP3.LUT R0, R0, 0x1c, RZ, 0xc0, !PT ;  /* 0x0000001c00007812 */ /* 0x000fc400078ec0ff */
[----:B------:R-:W-:Y:S02]  /*00b0*/  LOP3.LUT R9, R8, R5, RZ, 0xfc, !PT ;  /* 0x0000000508097212 */ /* 0x000fe400078efcff */
[----:B------:R-:W-:Y:S02]  /*00c0*/  CS2R R4, SRZ ;  /* 0x0000000000047805 */ /* 0x000fe4000001ff00 */
[C---:B------:R-:W-:Y:S02]  /*00d0*/  ISETP.GE.AND P1, PT, R9.reuse, 0xc, PT ;  /* 0x0000000c0900780c */ /* 0x040fe40003f26270 */
[----:B------:R-:W-:-:S05]  /*00e0*/  LEA R0, R9, R0, 0xc ;  /* 0x0000000009007211 */ /* 0x000fca00078e60ff */
[----:B--2---:R-:W-:-:S06]  /*00f0*/  IMAD.WIDE R2, R0, 0x4, R2 ;  /* 0x0000000400027825 */ /* 0x004fcc00078e0202 */
[----:B------:R-:W2:Y:S01]  /*0100*/  @!P1 LDG.E.EL.128 R4, desc[UR6][R2.64] ;  /* 0x0000000602049981 */ /* 0x000ea2000c2e1d00 */
[----:B------:R-:W-:Y:S01]  /*0110*/  ISETP.LT.AND P0, PT, R9, 0xc, PT ;  /* 0x0000000c0900780c */ /* 0x000fe20003f01270 */
[----:B------:R-:W-:Y:S01]  /*0120*/  HFMA2.MMA R13, -RZ, RZ, 0, 0 ;  /* 0x00000000ff0d7435 */ /* 0x000fe200000001ff */
[----:B------:R-:W-:Y:S01]  /*0130*/  IMAD.MOV.U32 R16, RZ, RZ, RZ ;  /* 0x000000ffff107224 */ /* 0x000fe200078e00ff */
[----:B------:R-:W-:Y:S01]  /*0140*/  MOV R15, RZ ;  /* 0x000000ff000f7202 */ /* 0x000fe20000000f00 */
[----:B------:R-:W-:Y:S01]  /*0150*/  IMAD.MOV.U32 R19, RZ, RZ, RZ ;  /* 0x000000ffff137224 */ /* 0x000fe200078e00ff */
[----:B------:R-:W-:Y:S01]  /*0160*/  SEL R14, RZ, 0x3f800000, !P0 ;  /* 0x3f800000ff0e7807 */ /* 0x000fe20004000000 */
[----:B------:R-:W-:-:S03]  /*0170*/  IMAD.MOV.U32 R11, RZ, RZ, RZ ;  /* 0x000000ffff0b7224 */ /* 0x000fc600078e00ff */
[----:B------:R-:W-:Y:S01]  /*0180*/  MOV R17, R14 ;  /* 0x0000000e00117202 */ /* 0x000fe20000000f00 */
[----:B------:R-:W-:Y:S01]  /*0190*/  IMAD.MOV.U32 R18, RZ, RZ, R14 ;  /* 0x000000ffff127224 */ /* 0x000fe200078e000e */
[----:B------:R-:W-:Y:S02]  /*01a0*/  MOV R10, R14 ;  /* 0x0000000e000a7202 */ /* 0x000fe40000000f00 */
[----:B--2---:R-:W-:Y:S02]  /*01b0*/  SEL R4, R4, RZ, !P1 ;  /* 0x000000ff04047207 */ /* 0x004fe40004800000 */
[----:B------:R-:W-:Y:S02]  /*01c0*/  SEL R5, R5, RZ, !P1 ;  /* 0x000000ff05057207 */ /* 0x000fe40004800000 */
[----:B------:R-:W-:Y:S02]  /*01d0*/  SEL R6, R6, RZ, !P1 ;  /* 0x000000ff06067207 */ /* 0x000fe40004800000 */
[----:B------:R-:W-:-:S02]  /*01e0*/  SEL R7, R7, RZ, !P1 ;  /* 0x000000ff07077207 */ /* 0x000fc40004800000 */
[----:B------:R-:W-:Y:S02]  /*01f0*/  FSEL R21, R6, RZ, !P1 ;  /* 0x000000ff06157208 */ /* 0x000fe40004800000 */
[----:B------:R-:W-:Y:S02]  /*0200*/  FSEL R20, R7, RZ, !P1 ;  /* 0x000000ff07147208 */ /* 0x000fe40004800000 */
[----:B------:R-:W-:Y:S02]  /*0210*/  FSEL R9, R5, RZ, !P1 ;  /* 0x000000ff05097208 */ /* 0x000fe40004800000 */
[----:B------:R-:W-:-:S07]  /*0220*/  FSEL R12, R4, RZ, !P1 ;  /* 0x000000ff040c7208 */ /* 0x000fce0004800000 */
.L_x_0:
[----:B------:R-:W1:Y:S01]  /*0230*/  LDC.64 R2, c[0x0][0x210] ;  /* 0x00008400ff027b82 */ /* 0x000e620000000a00 */
[----:B------:R-:W-:Y:S02]  /*0240*/  IADD3 R13, R13, 0x20, RZ ;  /* 0x000000200d0d7810 */ /* 0x000fe40007ffe0ff */
[----:B------:R-:W-:Y:S02]  /*0250*/  CS2R R4, SRZ ;  /* 0x0000000000047805 */ /* 0x000fe4000001ff00 */
[----:B------:R-:W-:-:S05]  /*0260*/  LOP3.LUT R7, R0, R13, RZ, 0xfc, !PT ;  /* 0x0000000d00077212 */ /* 0x000fca00078efcff */
[----:B-1----:R-:W-:Y:S01]  /*0270*/  IMAD.WIDE R2, R7, 0x4, R2 ;  /* 0x0000000407027825 */ /* 0x002fe200078e0202 */
[----:B------:R-:W-:-:S06]  /*0280*/  CS2R R6, SRZ ;  /* 0x0000000000067805 */ /* 0x000fcc000001ff00 */
[----:B------:R1:W2:Y:S01]  /*0290*/  @!P1 LDG.E.EL.128 R4, desc[UR6][R2.64] ;  /* 0x0000000602049981 */ /* 0x0002a2000c2e1d00 */
[----:B------:R-:W-:-:S04]  /*02a0*/  FADD R27, R14, 1 ;  /* 0x3f8000000e1b7421 */ /* 0x000fc80000000000 */
[C---:B------:R-:W-:Y:S01]  /*02b0*/  FMUL R22, R27.reuse, 0.25 ;  /* 0x3e8000001b167820 */ /* 0x040fe20000400000 */
[C---:B------:R-:W-:Y:S02]  /*02c0*/  FSETP.GEU.AND P3, PT, |R27|.reuse, 1.175494350822287508e-38, PT ;  /* 0x008000001b00780b */ /* 0x040fe40003f6e200 */
[C---:B------:R-:W-:Y:S02]  /*02d0*/  FSETP.GT.AND P2, PT, |R27|.reuse, 8.50705917302346158658e+37, PT ;  /* 0x7e8000001b00780b */ /* 0x040fe40003f44200 */
[----:B------:R-:W-:Y:S02]  /*02e0*/  FSEL R14, R27, R14, !P1 ;  /* 0x0000000e1b0e7208 */ /* 0x000fe40004800000 */
[----:B------:R-:W-:Y:S01]  /*02f0*/  FSEL R24, R22, R27, P2 ;  /* 0x0000001b16187208 */ /* 0x000fe20001000000 */
[----:B------:R-:W-:-:S04]  /*0300*/  FADD R22, R17, 1 ;  /* 0x3f80000011167421 */ /* 0x000fc80000000000 */
[C---:B-1----:R-:W-:Y:S01]  /*0310*/  FMUL R3, R22.reuse, 0.25 ;  /* 0x3e80000016037820 */ /* 0x042fe20000400000 */
[----:B------:R-:W-:Y:S01]  /*0320*/  FSETP.GEU.AND P0, PT, |R22|, 1.175494350822287508e-38, PT ;  /* 0x008000001600780b */ /* 0x000fe20003f0e200 */
[----:B------:R-:W-:Y:S01]  /*0330*/  @!P3 FMUL R24, R24, 16777216 ;  /* 0x4b8000001818b820 */ /* 0x000fe20000400000 */
[----:B------:R-:W-:-:S03]  /*0340*/  FSEL R17, R22, R17, !P1 ;  /* 0x0000001116117208 */ /* 0x000fc60004800000 */
[----:B------:R-:W1:Y:S01]  /*0350*/  MUFU.RCP R29, R24 ;  /* 0x00000018001d7308 */ /* 0x000e620000001000 */
[----:B--2---:R-:W-:Y:S02]  /*0360*/  SEL R25, R4, RZ, !P1 ;  /* 0x000000ff04197207 */ /* 0x004fe40004800000 */
[----:B------:R-:W-:Y:S02]  /*0370*/  SEL R4, R5, RZ, !P1 ;  /* 0x000000ff05047207 */ /* 0x000fe40004800000 */
[----:B------:R-:W-:Y:S01]  /*0380*/  SEL R7, R7, RZ, !P1 ;  /* 0x000000ff07077207 */ /* 0x000fe20004800000 */
[----:B------:R-:W-:-:S04]  /*0390*/  FADD R23, R25, -R12 ;  /* 0x8000000c19177221 */ /* 0x000fc80000000000 */
[----:B------:R-:W-:-:S05]  /*03a0*/  FMUL R2, R23, 0.25 ;  /* 0x3e80000017027820 */ /* 0x000fca0000400000 */
[----:B------:R-:W-:Y:S02]  /*03b0*/  FSEL R2, R2, R23, P2 ;  /* 0x0000001702027208 */ /* 0x000fe40001000000 */
[----:B------:R-:W-:-:S03]  /*03c0*/  FSETP.GT.AND P2, PT, |R22|, 8.50705917302346158658e+37, PT ;  /* 0x7e8000001600780b */ /* 0x000fc60003f44200 */
[----:B------:R-:W-:Y:S01]  /*03d0*/  @!P3 FMUL R2, R2, 16777216 ;  /* 0x4b8000000202b820 */ /* 0x000fe20000400000 */
[----:B------:R-:W-:Y:S01]  /*03e0*/  FSEL R26, R3, R22, P2 ;  /* 0x00000016031a7208 */ /* 0x000fe20001000000 */
[----:B------:R-:W-:Y:S02]  /*03f0*/  FADD R3, R18, 1 ;  /* 0x3f80000012037421 */ /* 0x000fe40000000000 */
[----:B-1----:R-:W-:Y:S01]  /*0400*/  FFMA R5, R29, R2, R12 ;  /* 0x000000021d057223 */ /* 0x002fe2000000000c */
[----:B------:R-:W-:Y:S01]  /*0410*/  FADD R2, R4, -R9 ;  /* 0x8000000904027221 */ /* 0x000fe20000000000 */
[----:B------:R-:W-:Y:S01]  /*0420*/  @!P0 FMUL R26, R26, 16777216 ;  /* 0x4b8000001a1a8820 */ /* 0x000fe20000400000 */
[C---:B------:R-:W-:Y:S01]  /*0430*/  FSETP.GEU.AND P4, PT, |R3|.reuse, 1.175494350822287508e-38, PT ;  /* 0x008000000300780b */ /* 0x040fe20003f8e200 */
[C---:B------:R-:W-:Y:S01]  /*0440*/  FMUL R22, R3.reuse, 0.25 ;  /* 0x3e80000003167820 */ /* 0x040fe20000400000 */
[----:B------:R-:W-:Y:S01]  /*0450*/  FMUL R27, R2, 0.25 ;  /* 0x3e800000021b7820 */ /* 0x000fe20000400000 */
[----:B------:R-:W1:Y:S01]  /*0460*/  MUFU.RCP R24, R26 ;  /* 0x0000001a00187308 */ /* 0x000e620000001000 */
[----:B------:R-:W-:Y:S01]  /*0470*/  FSETP.GT.AND P3, PT, |R3|, 8.50705917302346158658e+37, PT ;  /* 0x7e8000000300780b */ /* 0x000fe20003f64200 */
[----:B------:R-:W-:Y:S01]  /*0480*/  FADD R25, R25, -R5 ;  /* 0x8000000519197221 */ /* 0x000fe20000000000 */
[----:B------:R-:W-:-:S02]  /*0490*/  FSEL R18, R3, R18, !P1 ;  /* 0x0000001203127208 */ /* 0x000fc40004800000 */
[----:B------:R-:W-:Y:S01]  /*04a0*/  FSEL R27, R27, R2, P2 ;  /* 0x000000021b1b7208 */ /* 0x000fe20001000000 */
[----:B------:R-:W-:Y:S01]  /*04b0*/  @!P1 FFMA R16, R23, R25, R16 ;  /* 0x0000001917109223 */ /* 0x000fe20000000010 */
[----:B------:R-:W-:Y:S02]  /*04c0*/  FSEL R28, R22, R3, P3 ;  /* 0x00000003161c7208 */ /* 0x000fe40001800000 */
[----:B------:R-:W-:Y:S01]  /*04d0*/  SEL R3, R6, RZ, !P1 ;  /* 0x000000ff06037207 */ /* 0x000fe20004800000 */
[----:B------:R-:W-:Y:S01]  /*04e0*/  @!P0 FMUL R27, R27, 16777216 ;  /* 0x4b8000001b1b8820 */ /* 0x000fe20000400000 */
[----:B------:R-:W-:Y:S01]  /*04f0*/  FSEL R12, R5, R12, !P1 ;  /* 0x0000000c050c7208 */ /* 0x000fe20004800000 */
[----:B------:R-:W-:Y:S02]  /*0500*/  @!P4 FMUL R28, R28, 16777216 ;  /* 0x4b8000001c1cc820 */ /* 0x000fe40000400000 */
[----:B------:R-:W-:Y:S01]  /*0510*/  FADD R22, R3, -R21 ;  /* 0x8000001503167221 */ /* 0x000fe20000000000 */
[----:B-1----:R-:W-:Y:S01]  /*0520*/  FFMA R24, R24, R27, R9 ;  /* 0x0000001b18187223 */ /* 0x002fe20000000009 */
[----:B------:R-:W1:Y:S02]  /*0530*/  MUFU.RCP R6, R28 ;  /* 0x0000001c00067308 */ /* 0x000e640000001000 */
[----:B------:R-:W-:Y:S01]  /*0540*/  FMUL R27, R22, 0.25 ;  /* 0x3e800000161b7820 */ /* 0x000fe20000400000 */
[----:B------:R-:W-:Y:S01]  /*0550*/  FADD R4, R4, -R24 ;  /* 0x8000001804047221 */ /* 0x000fe20000000000 */
[----:B------:R-:W-:Y:S01]  /*0560*/  FSEL R9, R24, R9, !P1 ;  /* 0x0000000918097208 */ /* 0x000fe20004800000 */
[----:B------:R-:W-:-:S02]  /*0570*/  FADD R24, R7, -R20 ;  /* 0x8000001407187221 */ /* 0x000fc40000000000 */
[----:B------:R-:W-:Y:S01]  /*0580*/  FSEL R27, R27, R22, P3 ;  /* 0x000000161b1b7208 */ /* 0x000fe20001800000 */
[----:B------:R-:W-:-:S04]  /*0590*/  @!P1 FFMA R19, R2, R4, R19 ;  /* 0x0000000402139223 */ /* 0x000fc80000000013 */
[----:B------:R-:W-:-:S04]  /*05a0*/  @!P4 FMUL R27, R27, 16777216 ;  /* 0x4b8000001b1bc820 */ /* 0x000fc80000400000 */
[----:B-1----:R-:W-:Y:S01]  /*05b0*/  FFMA R6, R6, R27, R21 ;  /* 0x0000001b06067223 */ /* 0x002fe20000000015 */
[----:B------:R-:W-:-:S03]  /*05c0*/  FADD R27, R10, 1 ;  /* 0x3f8000000a1b7421 */ /* 0x000fc60000000000 */
[----:B------:R-:W-:Y:S01]  /*05d0*/  FADD R3, R3, -R6 ;  /* 0x8000000603037221 */ /* 0x000fe20000000000 */
[C---:B------:R-:W-:Y:S01]  /*05e0*/  FMUL R26, R27.reuse, 0.25 ;  /* 0x3e8000001b1a7820 */ /* 0x040fe20000400000 */
[C---:B------:R-:W-:Y:S02]  /*05f0*/  FSETP.GEU.AND P2, PT, |R27|.reuse, 1.175494350822287508e-38, PT ;  /* 0x008000001b00780b */ /* 0x040fe40003f4e200 */
[C---:B------:R-:W-:Y:S01]  /*0600*/  FSETP.GT.AND P0, PT, |R27|.reuse, 8.50705917302346158658e+37, PT ;  /* 0x7e8000001b00780b */ /* 0x040fe20003f04200 */
[----:B------:R-:W-:Y:S01]  /*0610*/  @!P1 FFMA R15, R22, R3, R15 ;  /* 0x00000003160f9223 */ /* 0x000fe2000000000f */
[----:B------:R-:W-:Y:S02]  /*0620*/  FSEL R10, R27, R10, !P1 ;  /* 0x0000000a1b0a7208 */ /* 0x000fe40004800000 */
[----:B------:R-:W-:Y:S01]  /*0630*/  FSEL R26, R26, R27, P0 ;  /* 0x0000001b1a1a7208 */ /* 0x000fe20000000000 */
[----:B------:R-:W-:Y:S01]  /*0640*/  FMUL R27, R24, 0.25 ;  /* 0x3e800000181b7820 */ /* 0x000fe20000400000 */
[----:B------:R-:W-:-:S04]  /*0650*/  FSEL R21, R6, R21, !P1 ;  /* 0x0000001506157208 */ /* 0x000fc80004800000 */
[----:B------:R-:W-:Y:S01]  /*0660*/  FSEL R27, R27, R24, P0 ;  /* 0x000000181b1b7208 */ /* 0x000fe20000000000 */
[----:B------:R-:W-:Y:S01]  /*0670*/  @!P2 FMUL R26, R26, 16777216 ;  /* 0x4b8000001a1aa820 */ /* 0x000fe20000400000 */
[----:B------:R-:W-:-:S03]  /*0680*/  ISETP.GE.U32.AND P0, PT, R13, 0xfe0, PT ;  /* 0x00000fe00d00780c */ /* 0x000fc60003f06070 */
[----:B------:R-:W1:Y:S01]  /*0690*/  MUFU.RCP R5, R26 ;  /* 0x0000001a00057308 */ /* 0x000e620000001000 */
[----:B------:R-:W-:-:S04]  /*06a0*/  @!P2 FMUL R27, R27, 16777216 ;  /* 0x4b8000001b1ba820 */ /* 0x000fc80000400000 */
[----:B-1----:R-:W-:-:S04]  /*06b0*/  FFMA R5, R5, R27, R20 ;  /* 0x0000001b05057223 */ /* 0x002fc80000000014 */
[----:B------:R-:W-:Y:S01]  /*06c0*/  FADD R7, R7, -R5 ;  /* 0x8000000507077221 */ /* 0x000fe20000000000 */
[----:B------:R-:W-:-:S03]  /*06d0*/  FSEL R20, R5, R20, !P1 ;  /* 0x0000001405147208 */ /* 0x000fc60004800000 */
[----:B------:R-:W-:Y:S01]  /*06e0*/  @!P1 FFMA R11, R24, R7, R11 ;  /* 0x00000007180b9223 */ /* 0x000fe2000000000b */
[----:B------:R-:W-:Y:S06]  /*06f0*/  @!P0 BRA `(.L_x_0) ;  /* 0xfffffff800cc8947 */ /* 0x000fec000383ffff */
[----:B------:R-:W-:Y:S01]  /*0700*/  FADD R5, R14, R17 ;  /* 0x000000110e057221 */ /* 0x000fe20000000000 */
[----:B------:R-:W-:Y:S01]  /*0710*/  FMUL R4, R17, 0.25 ;  /* 0x3e80000011047820 */ /* 0x000fe20000400000 */
[----:B------:R-:W-:Y:S01]  /*0720*/  FMUL R13, R18, 0.25 ;  /* 0x3e800000120d7820 */ /* 0x000fe20000400000 */
[----:B------:R-:W-:Y:S01]  /*0730*/  FMUL R25, R10, 0.25 ;  /* 0x3e8000000a197820 */ /* 0x000fe20000400000 */
[C---:B------:R-:W-:Y:S01]  /*0740*/  FMUL R2, R5.reuse, 0.25 ;  /* 0x3e80000005027820 */ /* 0x040fe20000400000 */
[C---:B------:R-:W-:Y:S01]  /*0750*/  FSETP.GEU.AND P0, PT, |R5|.reuse, 1.175494350822287508e-38, PT ;  /* 0x008000000500780b */ /* 0x040fe20003f0e200 */
[----:B------:R-:W-:Y:S01]  /*0760*/  FADD R3, R18, R5 ;  /* 0x0000000512037221 */ /* 0x000fe20000000000 */
[----:B------:R-:W-:Y:S01]  /*0770*/  FSETP.GT.AND P5, PT, |R5|, 8.50705917302346158658e+37, PT ;  /* 0x7e8000000500780b */ /* 0x000fe20003fa4200 */
[----:B------:R-:W-:Y:S01]  /*0780*/  FADD R9, R9, -R12 ;  /* 0x8000000c09097221 */ /* 0x000fe20000000000 */
[----:B------:R-:W-:Y:S01]  /*0790*/  FADD R16, R16, R19 ;  /* 0x0000001310107221 */ /* 0x000fe20000000000 */
[C---:B------:R-:W-:Y:S01]  /*07a0*/  FMUL R22, R3.reuse, 0.25 ;  /* 0x3e80000003167820 */ /* 0x040fe20000400000 */
[----:B------:R-:W-:Y:S01]  /*07b0*/  FSEL R6, R2, R5, P5 ;  /* 0x0000000502067208 */ /* 0x000fe20002800000 */
[----:B------:R-:W-:Y:S01]  /*07c0*/  FADD R2, R10, R3 ;  /* 0x000000030a027221 */ /* 0x000fe20000000000 */
[----:B------:R-:W-:Y:S01]  /*07d0*/  FSETP.GEU.AND P3, PT, |R3|, 1.175494350822287508e-38, PT ;  /* 0x008000000300780b */ /* 0x000fe20003f6e200 */
[----:B------:R-:W-:Y:S01]  /*07e0*/  FMUL R23, R9, R9 ;  /* 0x0000000909177220 */ /* 0x000fe20000400000 */
[----:B------:R-:W-:Y:S01]  /*07f0*/  FSETP.GT.AND P2, PT, |R3|, 8.50705917302346158658e+37, PT ;  /* 0x7e8000000300780b */ /* 0x000fe20003f44200 */
[C---:B------:R-:W-:Y:S01]  /*0800*/  FMUL R7, R2.reuse, 0.25 ;  /* 0x3e80000002077820 */ /* 0x040fe20000400000 */
[----:B------:R-:W-:Y:S01]  /*0810*/  FSETP.GEU.AND P4, PT, |R2|, 1.175494350822287508e-38, PT ;  /* 0x008000000200780b */ /* 0x000fe20003f8e200 */
[----:B------:R-:W-:Y:S01]  /*0820*/  @!P0 FMUL R6, R6, 16777216 ;  /* 0x4b80000006068820 */ /* 0x000fe20000400000 */
[----:B------:R-:W-:Y:S01]  /*0830*/  FSEL R22, R22, R3, P2 ;  /* 0x0000000316167208 */ /* 0x000fe20001000000 */
[----:B------:R-:W-:Y:S01]  /*0840*/  FMUL R23, R14, R23 ;  /* 0x000000170e177220 */ /* 0x000fe20000400000 */
[----:B------:R-:W-:Y:S01]  /*0850*/  FSEL R17, R4, R17, P5 ;  /* 0x0000001104117208 */ /* 0x000fe20002800000 */
[----:B------:R-:W1:Y:S01]  /*0860*/  S2UR UR5, SR_CgaCtaId ;  /* 0x00000000000579c3 */ /* 0x000e620000008800 */
[----:B------:R-:W-:Y:S01]  /*0870*/  FSETP.GT.AND P5, PT, |R2|, 8.50705917302346158658e+37, PT ;  /* 0x7e8000000200780b */ /* 0x000fe20003fa4200 */
[----:B------:R-:W2:Y:S01]  /*0880*/  MUFU.RCP R6, R6 ;  /* 0x0000000600067308 */ /* 0x000ea20000001000 */
[----:B------:R-:W-:Y:S01]  /*0890*/  FSEL R13, R13, R18, P2 ;  /* 0x000000120d0d7208 */ /* 0x000fe20001000000 */
[----:B------:R-:W-:Y:S01]  /*08a0*/  @!P3 FMUL R22, R22, 16777216 ;  /* 0x4b8000001616b820 */ /* 0x000fe20000400000 */
[----:B------:R-:W-:Y:S01]  /*08b0*/  FSEL R24, R7, R2, P5 ;  /* 0x0000000207187208 */ /* 0x000fe20002800000 */
[----:B------:R-:W-:Y:S01]  /*08c0*/  @!P0 FMUL R17, R17, 16777216 ;  /* 0x4b80000011118820 */ /* 0x000fe20000400000 */
[----:B------:R-:W3:Y:S01]  /*08d0*/  SHFL.BFLY PT, R7, R2, 0x4, 0x1f ;  /* 0x0c801f0002077f89 */ /* 0x000ee200000e0000 */
[----:B------:R-:W-:Y:S01]  /*08e0*/  FSETP.NEU.AND P0, PT, R5, RZ, PT ;  /* 0x000000ff0500720b */ /* 0x000fe20003f0d000 */
[----:B------:R-:W-:Y:S01]  /*08f0*/  @!P3 FMUL R13, R13, 16777216 ;  /* 0x4b8000000d0db820 */ /* 0x000fe20000400000 */
[----:B------:R-:W4:Y:S01]  /*0900*/  MUFU.RCP R4, R22 ;  /* 0x0000001600047308 */ /* 0x000f220000001000 */
[----:B------:R-:W-:Y:S01]  /*0910*/  @!P4 FMUL R24, R24, 16777216 ;  /* 0x4b8000001818c820 */ /* 0x000fe20000400000 */
[----:B------:R-:W-:Y:S01]  /*0920*/  FSEL R25, R25, R10, P5 ;  /* 0x0000000a19197208 */ /* 0x000fe20002800000 */
[----:B------:R-:W-:Y:S01]  /*0930*/  UMOV UR4, 0x400 ;  /* 0x0000040000047882 */ /* 0x000fe20000000000 */
[----:B------:R-:W-:-:S02]  /*0940*/  FSETP.NEU.AND P2, PT, R2, RZ, PT ;  /* 0x000000ff0200720b */ /* 0x000fc40003f4d000 */
[----:B------:R-:W-:Y:S01]  /*0950*/  MOV R18, 0xffffffff ;  /* 0xffffffff00127802 */ /* 0x000fe20000000f00 */
[----:B--2---:R-:W-:Y:S01]  /*0960*/  FMUL R17, R6, R17 ;  /* 0x0000001106117220 */ /* 0x004fe20000400000 */
[----:B------:R-:W-:Y:S01]  /*0970*/  @!P4 FMUL R25, R25, 16777216 ;  /* 0x4b8000001919c820 */ /* 0x000fe20000400000 */
[----:B------:R-:W2:Y:S03]  /*0980*/  MUFU.RCP R6, R24 ;  /* 0x0000001800067308 */ /* 0x000ea60000001000 */
[----:B------:R-:W-:Y:S02]  /*0990*/  FSEL R17, R17, RZ, P0 ;  /* 0x000000ff11117208 */ /* 0x000fe40000000000 */
[----:B------:R-:W-:Y:S01]  /*09a0*/  FSETP.NEU.AND P0, PT, R3, RZ, PT ;  /* 0x000000ff0300720b */ /* 0x000fe20003f0d000 */
[----:B----4-:R-:W-:Y:S01]  /*09b0*/  FMUL R4, R4, R13 ;  /* 0x0000000d04047220 */ /* 0x010fe20000400000 */
[----:B-1----:R-:W-:Y:S01]  /*09c0*/  UPRMT UR4, UR5, 0x654, UR4 ;  /* 0x0000065405047896 */ /* 0x002fe20008000004 */
[----:B------:R-:W-:Y:S01]  /*09d0*/  FFMA R12, R9, R17, R12 ;  /* 0x00000011090c7223 */ /* 0x000fe2000000000c */
[----:B------:R-:W-:-:S02]  /*09e0*/  FFMA R16, R17, R23, R16 ;  /* 0x0000001711107223 */ /* 0x000fc40000000010 */
[----:B------:R-:W-:Y:S01]  /*09f0*/  FSEL R9, R4, RZ, P0 ;  /* 0x000000ff04097208 */ /* 0x000fe20000000000 */
[----:B------:R-:W-:Y:S01]  /*0a00*/  FADD R21, R21, -R12 ;  /* 0x8000000c15157221 */ /* 0x000fe20000000000 */
[----:B---3--:R-:W-:Y:S01]  /*0a10*/  FADD R4, R2, R7 ;  /* 0x0000000702047221 */ /* 0x008fe20000000000 */
[----:B------:R-:W-:Y:S01]  /*0a20*/  FADD R16, R15, R16 ;  /* 0x000000100f107221 */ /* 0x000fe20000000000 */
[----:B--2---:R-:W-:Y:S01]  /*0a30*/  FMUL R25, R6, R25 ;  /* 0x0000001906197220 */ /* 0x004fe20000400000 */
[C---:B------:R-:W-:Y:S01]  /*0a40*/  FMUL R6, R21.reuse, R21 ;  /* 0x0000001515067220 */ /* 0x040fe20000400000 */
[----:B------:R-:W-:Y:S01]  /*0a50*/  FFMA R21, R21, R9, R12 ;  /* 0x0000000915157223 */ /* 0x000fe2000000000c */
[C---:B------:R-:W-:Y:S02]  /*0a60*/  FSETP.GEU.AND P3, PT, |R4|.reuse, 1.175494350822287508e-38, PT ;  /* 0x008000000400780b */ /* 0x040fe40003f6e200 */
[----:B------:R-:W-:Y:S01]  /*0a70*/  FMUL R6, R5, R6 ;  /* 0x0000000605067220 */ /* 0x000fe20000400000 */
[C---:B------:R-:W-:Y:S01]  /*0a80*/  FMUL R5, R4.reuse, 0.25 ;  /* 0x3e80000004057820 */ /* 0x040fe20000400000 */
[----:B------:R-:W-:Y:S01]  /*0a90*/  FSETP.GT.AND P0, PT, |R4|, 8.50705917302346158658e+37, PT ;  /* 0x7e8000000400780b */ /* 0x000fe20003f04200 */
[----:B------:R-:W-:Y:S01]  /*0aa0*/  FADD R20, R20, -R21 ;  /* 0x8000001514147221 */ /* 0x000fe20000000000 */
[----:B------:R-:W-:Y:S01]  /*0ab0*/  FSEL R25, R25, RZ, P2 ;  /* 0x000000ff19197208 */ /* 0x000fe20001000000 */
[----:B------:R-:W-:Y:S01]  /*0ac0*/  FFMA R6, R9, R6, R16 ;  /* 0x0000000609067223 */ /* 0x000fe20000000010 */
[----:B------:R-:W-:Y:S01]  /*0ad0*/  FSEL R12, R5, R4, P0 ;  /* 0x00000004050c7208 */ /* 0x000fe20000000000 */
[----:B------:R-:W-:-:S02]  /*0ae0*/  FMUL R10, R20, R20 ;  /* 0x00000014140a7220 */ /* 0x000fc40000400000 */
[----:B------:R-:W-:Y:S01]  /*0af0*/  FFMA R20, R20, R25, R21 ;  /* 0x0000001914147223 */ /* 0x000fe20000000015 */
[----:B------:R-:W-:Y:S01]  /*0b00*/  FADD R6, R11, R6 ;  /* 0x000000060b067221 */ /* 0x000fe20000000000 */
[----:B------:R-:W-:Y:S01]  /*0b10*/  @!P3 FMUL R12, R12, 16777216 ;  /* 0x4b8000000c0cb820 */ /* 0x000fe20000400000 */
[----:B------:R-:W-:Y:S01]  /*0b20*/  FMUL R10, R3, R10 ;  /* 0x0000000a030a7220 */ /* 0x000fe20000400000 */
[----:B------:R-:W-:Y:S01]  /*0b30*/  MOV R21, 0xffffffe0 ;  /* 0xffffffe000157802 */ /* 0x000fe20000000f00 */
[----:B------:R-:W1:Y:S01]  /*0b40*/  SHFL.BFLY PT, R5, R20, 0x4, 0x1f ;  /* 0x0c801f0014057f89 */ /* 0x000e6200000e0000 */
[----:B------:R-:W-:Y:S01]  /*0b50*/  @P0 FMUL R7, R7, 0.25 ;  /* 0x3e80000007070820 */ /* 0x000fe20000400000 */
[----:B------:R-:W-:Y:S01]  /*0b60*/  FFMA R6, R25, R10, R6 ;  /* 0x0000000a19067223 */ /* 0x000fe20000000006 */
[----:B------:R-:W2:Y:S01]  /*0b70*/  MUFU.RCP R12, R12 ;  /* 0x0000000c000c7308 */ /* 0x000ea20000001000 */
[----:B------:R-:W3:Y:S01]  /*0b80*/  SHFL.BFLY PT, R3, R4, 0x2, 0x1f ;  /* 0x0c401f0004037f89 */ /* 0x000ee200000e0000 */
[----:B------:R-:W-:Y:S01]  /*0b90*/  @!P3 FMUL R7, R7, 16777216 ;  /* 0x4b8000000707b820 */ /* 0x000fe20000400000 */
[----:B------:R-:W-:-:S02]  /*0ba0*/  FSETP.NEU.AND P0, PT, R4, RZ, PT ;  /* 0x000000ff0400720b */ /* 0x000fc40003f0d000 */
[----:B------:R-:W4:Y:S01]  /*0bb0*/  SHFL.BFLY PT, R9, R6, 0x4, 0x1f ;  /* 0x0c801f0006097f89 */ /* 0x000f2200000e0000 */
[----:B--2---:R-:W-:-:S05]  /*0bc0*/  FMUL R7, R12, R7 ;  /* 0x000000070c077220 */ /* 0x004fca0000400000 */
[----:B------:R-:W-:Y:S01]  /*0bd0*/  FSEL R10, R7, RZ, P0 ;  /* 0x000000ff070a7208 */ /* 0x000fe20000000000 */
[----:B-1----:R-:W-:Y:S01]  /*0be0*/  FADD R7, -R20, R5 ;  /* 0x0000000514077221 */ /* 0x002fe20000000100 */
[----:B---3--:R-:W-:-:S03]  /*0bf0*/  FADD R5, R4, R3 ;  /* 0x0000000304057221 */ /* 0x008fc60000000000 */
[C---:B------:R-:W-:Y:S01]  /*0c00*/  FMUL R11, R7.reuse, R7 ;  /* 0x00000007070b7220 */ /* 0x040fe20000400000 */
[----:B------:R-:W-:Y:S01]  /*0c10*/  FFMA R15, R7, R10, R20 ;  /* 0x0000000a070f7223 */ /* 0x000fe20000000014 */
[----:B----4-:R-:W-:Y:S01]  /*0c20*/  FADD R9, R6, R9 ;  /* 0x0000000906097221 */ /* 0x010fe20000000000 */
[C---:B------:R-:W-:Y:S01]  /*0c30*/  FSETP.GEU.AND P2, PT, |R5|.reuse, 1.175494350822287508e-38, PT ;  /* 0x008000000500780b */ /* 0x040fe20003f4e200 */
[----:B------:R-:W-:Y:S01]  /*0c40*/  FMUL R11, R2, R11 ;  /* 0x0000000b020b7220 */ /* 0x000fe20000400000 */
[C---:B------:R-:W-:Y:S01]  /*0c50*/  FMUL R6, R5.reuse, 0.25 ;  /* 0x3e80000005067820 */ /* 0x040fe20000400000 */
[----:B------:R-:W-:Y:S01]  /*0c60*/  FSETP.GT.AND P0, PT, |R5|, 8.50705917302346158658e+37, PT ;  /* 0x7e8000000500780b */ /* 0x000fe20003f04200 */
[----:B------:R-:W1:Y:S01]  /*0c70*/  SHFL.BFLY PT, R2, R5, 0x1, 0x1f ;  /* 0x0c201f0005027f89 */ /* 0x000e6200000e0000 */
[----:B------:R-:W-:Y:S02]  /*0c80*/  FFMA R9, R10, R11, R9 ;  /* 0x0000000b0a097223 */ /* 0x000fe40000000009 */
[----:B------:R-:W-:Y:S01]  /*0c90*/  FSEL R11, R6, R5, P0 ;  /* 0x00000005060b7208 */ /* 0x000fe20000000000 */
[----:B------:R-:W2:Y:S01]  /*0ca0*/  S2R R7, SR_TID.X ;  /* 0x0000000000077919 */ /* 0x000ea20000002100 */
[----:B------:R-:W3:Y:S04]  /*0cb0*/  SHFL.BFLY PT, R6, R15, 0x2, 0x1f ;  /* 0x0c401f000f067f89 */ /* 0x000ee800000e0000 */
[----:B------:R-:W-:Y:S01]  /*0cc0*/  @!P2 FMUL R11, R11, 16777216 ;  /* 0x4b8000000b0ba820 */ /* 0x000fe20000400000 */
[----:B------:R-:W4:Y:S03]  /*0cd0*/  SHFL.BFLY PT, R10, R9, 0x2, 0x1f ;  /* 0x0c401f00090a7f89 */ /* 0x000f2600000e0000 */
[----:B------:R-:W5:Y:S01]  /*0ce0*/  MUFU.RCP R12, R11 ;  /* 0x0000000b000c7308 */ /* 0x000f620000001000 */
[----:B------:R-:W-:-:S04]  /*0cf0*/  @P0 FMUL R3, R3, 0.25 ;  /* 0x3e80000003030820 */ /* 0x000fc80000400000 */
[----:B------:R-:W-:Y:S01]  /*0d00*/  @!P2 FMUL R3, R3, 16777216 ;  /* 0x4b8000000303a820 */ /* 0x000fe20000400000 */
[C---:B------:R-:W-:Y:S01]  /*0d10*/  FSETP.NEU.AND P2, PT, R5.reuse, RZ, PT ;  /* 0x000000ff0500720b */ /* 0x040fe20003f4d000 */
[----:B-1----:R-:W-:Y:S02]  /*0d20*/  FADD R13, R5, R2 ;  /* 0x00000002050d7221 */ /* 0x002fe40000000000 */
[----:B-----5:R-:W-:-:S03]  /*0d30*/  FMUL R12, R12, R3 ;  /* 0x000000030c0c7220 */ /* 0x020fc60000400000 */
[C---:B------:R-:W-:Y:S02]  /*0d40*/  FSETP.GT.AND P0, PT, |R13|.reuse, 8.50705917302346158658e+37, PT ;  /* 0x7e8000000d00780b */ /* 0x040fe40003f04200 */
[----:B------:R-:W-:Y:S01]  /*0d50*/  FSETP.GEU.AND P3, PT, |R13|, 1.175494350822287508e-38, PT ;  /* 0x008000000d00780b */ /* 0x000fe20003f6e200 */
[----:B---3--:R-:W-:Y:S01]  /*0d60*/  FADD R6, -R15, R6 ;  /* 0x000000060f067221 */ /* 0x008fe20000000100 */
[----:B------:R-:W-:Y:S02]  /*0d70*/  FSEL R12, R12, RZ, P2 ;  /* 0x000000ff0c0c7208 */ /* 0x000fe40001000000 */
[----:B------:R-:W-:Y:S01]  /*0d80*/  FSETP.NEU.AND P2, PT, R13, RZ, PT ;  /* 0x000000ff0d00720b */ /* 0x000fe20003f4d000 */
[C---:B------:R-:W-:Y:S01]  /*0d90*/  FMUL R3, R6.reuse, R6 ;  /* 0x0000000606037220 */ /* 0x040fe20000400000 */
[----:B----4-:R-:W-:Y:S01]  /*0da0*/  FADD R9, R9, R10 ;  /* 0x0000000a09097221 */ /* 0x010fe20000000000 */
[----:B------:R-:W-:Y:S01]  /*0db0*/  FFMA R15, R6, R12, R15 ;  /* 0x0000000c060f7223 */ /* 0x000fe2000000000f */
[----:B--2---:R-:W-:Y:S01]  /*0dc0*/  LOP3.LUT R8, R8, 0xf, R7, 0xf8, !PT ;  /* 0x0000000f08087812 */ /* 0x004fe200078ef807 */
[----:B------:R-:W-:Y:S01]  /*0dd0*/  FMUL R3, R4, R3 ;  /* 0x0000000304037220 */ /* 0x000fe20000400000 */
[----:B------:R-:W-:Y:S01]  /*0de0*/  SHF.R.U32.HI R10, RZ, 0x4, R7 ;  /* 0x00000004ff0a7819 */ /* 0x000fe20000011607 */
[----:B------:R-:W-:Y:S01]  /*0df0*/  @P0 FMUL R13, R13, 0.25 ;  /* 0x3e8000000d0d0820 */ /* 0x000fe20000400000 */
[----:B------:R-:W1:Y:S01]  /*0e00*/  SHFL.BFLY PT, R4, R15, 0x1, 0x1f ;  /* 0x0c201f000f047f89 */ /* 0x000e6200000e0000 */
[----:B------:R-:W-:Y:S01]  /*0e10*/  FFMA R3, R12, R3, R9 ;  /* 0x000000030c037223 */ /* 0x000fe20000000009 */
[----:B------:R-:W-:-:S04]  /*0e20*/  IMAD.HI R9, R8, 0x55555556, RZ ;  /* 0x5555555608097827 */ /* 0x000fc800078e02ff */
[----:B------:R-:W-:Y:S01]  /*0e30*/  @!P3 FMUL R13, R13, 16777216 ;  /* 0x4b8000000d0db820 */ /* 0x000fe20000400000 */
[----:B------:R-:W-:Y:S01]  /*0e40*/  @P0 FMUL R2, R2, 0.25 ;  /* 0x3e80000002020820 */ /* 0x000fe20000400000 */
[----:B------:R-:W-:Y:S01]  /*0e50*/  SGXT.U32 R10, R10, 0x3 ;  /* 0x000000030a0a781a */ /* 0x000fe20000000000 */
[----:B------:R-:W2:Y:S01]  /*0e60*/  SHFL.BFLY PT, R6, R3, 0x1, 0x1f ;  /* 0x0c201f0003067f89 */ /* 0x000ea200000e0000 */
[----:B------:R-:W-:Y:S01]  /*0e70*/  LEA.HI R9, R9, R9, RZ, 0x1 ;  /* 0x0000000909097211 */ /* 0x000fe200078f08ff */
[----:B------:R-:W-:Y:S01]  /*0e80*/  @!P3 FMUL R2, R2, 16777216 ;  /* 0x4b8000000202b820 */ /* 0x000fe20000400000 */
[----:B------:R-:W3:Y:S01]  /*0e90*/  MUFU.RCP R13, R13 ;  /* 0x0000000d000d7308 */ /* 0x000ee20000001000 */
[----:B------:R-:W-:Y:S02]  /*0ea0*/  ISETP.GE.AND P3, PT, R8, 0xc, PT ;  /* 0x0000000c0800780c */ /* 0x000fe40003f66270 */
[----:B------:R-:W-:Y:S01]  /*0eb0*/  IMAD R9, R9, 0x2ffd, R8 ;  /* 0x00002ffd09097824 */ /* 0x000fe200078e0208 */
[----:B------:R-:W-:-:S03]  /*0ec0*/  LOP3.LUT R14, R7, 0x7f, RZ, 0xc0, !PT ;  /* 0x0000007f070e7812 */ /* 0x000fc600078ec0ff */
[----:B------:R-:W-:-:S04]  /*0ed0*/  IMAD R19, R10, 0x3, R9 ;  /* 0x000000030a137824 */ /* 0x000fc800078e0209 */
[----:B------:R-:W-:Y:S02]  /*0ee0*/  VIADD R19, R19, 0x48 ;  /* 0x0000004813137836 */ /* 0x000fe40000000000 */
[----:B-1----:R-:W-:Y:S01]  /*0ef0*/  FADD R8, -R15, R4 ;  /* 0x000000040f087221 */ /* 0x002fe20000000100 */
[----:B------:R-:W-:Y:S01]  /*0f00*/  SHF.R.U32.HI R4, RZ, 0x3, R7 ;  /* 0x00000003ff047819 */ /* 0x000fe20000011607 */
[----:B---3--:R-:W-:Y:S02]  /*0f10*/  FMUL R9, R13, R2 ;  /* 0x000000020d097220 */ /* 0x008fe40000400000 */
[----:B------:R-:W-:Y:S01]  /*0f20*/  FMUL R2, R8, R8 ;  /* 0x0000000808027220 */ /* 0x000fe20000400000 */
[----:B------:R-:W-:Y:S01]  /*0f30*/  SGXT.U32 R4, R4, 0x4 ;  /* 0x000000040404781a */ /* 0x000fe20000000000 */
[----:B--2---:R-:W-:Y:S01]  /*0f40*/  FADD R6, R3, R6 ;  /* 0x0000000603067221 */ /* 0x004fe20000000000 */
[----:B------:R-:W-:Y:S02]  /*0f50*/  IMAD.SHL.U32 R3, R7, 0x40, RZ ;  /* 0x0000004007037824 */ /* 0x000fe400078e00ff */
[----:B------:R-:W-:Y:S01]  /*0f60*/  FMUL R10, R5, R2 ;  /* 0x00000002050a7220 */ /* 0x000fe20000400000 */
[----:B------:R-:W-:-:S02]  /*0f70*/  FSEL R9, R9, RZ, P2 ;  /* 0x000000ff09097208 */ /* 0x000fc40001000000 */
[----:B------:R-:W-:Y:S02]  /*0f80*/  SHF.R.U32.HI R7, RZ, 0x2, R7 ;  /* 0x00000002ff077819 */ /* 0x000fe40000011607 */
[----:B------:R-:W-:Y:S01]  /*0f90*/  LOP3.LUT R3, R3, 0x1c0, RZ, 0xc0, !PT ;  /* 0x000001c003037812 */ /* 0x000fe200078ec0ff */
[----:B------:R-:W-:Y:S01]  /*0fa0*/  FFMA R6, R9, R10, R6 ;  /* 0x0000000a09067223 */ /* 0x000fe20000000006 */
[----:B------:R-:W-:Y:S01]  /*0fb0*/  LOP3.LUT R10, R14, 0x80, RZ, 0xfc, !PT ;  /* 0x000000800e0a7812 */ /* 0x000fe200078efcff */
[----:B------:R-:W-:Y:S01]  /*0fc0*/  FFMA R15, R8, R9, R15 ;  /* 0x00000009080f7223 */ /* 0x000fe2000000000f */
[C---:B------:R-:W-:Y:S01]  /*0fd0*/  LOP3.LUT R5, R3.reuse, R4, RZ, 0xfc, !PT ;  /* 0x0000000403057212 */ /* 0x040fe200078efcff */
[----:B------:R-:W-:Y:S01]  /*0fe0*/  FFMA R6, R6, 0.000244140625, RZ ;  /* 0x3980000006067823 */ /* 0x000fe200000000ff */
[C---:B------:R-:W-:Y:S02]  /*0ff0*/  LOP3.LUT R4, R3.reuse, 0x10, RZ, 0xfc, !PT ;  /* 0x0000001003047812 */ /* 0x040fe400078efcff */
[----:B------:R-:W-:-:S02]  /*1000*/  LOP3.LUT R11, R3, 0x20, RZ, 0xfc, !PT ;  /* 0x00000020030b7812 */ /* 0x000fc400078efcff */
[----:B------:R-:W-:Y:S01]  /*1010*/  LEA.HI R4, R4, UR4, RZ, 0x1e ;  /* 0x0000000404047c11 */ /* 0x000fe2000f8ff0ff */
[----:B------:R-:W1:Y:S01]  /*1020*/  MUFU.RSQ R6, R6 ;  /* 0x0000000600067308 */ /* 0x000e620000001400 */
[----:B------:R-:W-:Y:S02]  /*1030*/  LEA.HI R12, R11, UR4, RZ, 0x1e ;  /* 0x000000040b0c7c11 */ /* 0x000fe4000f8ff0ff */
[C---:B------:R-:W-:Y:S02]  /*1040*/  LOP3.LUT R13, R3.reuse, 0x30, RZ, 0xfc, !PT ;  /* 0x00000030030d7812 */ /* 0x040fe400078efcff */
[----:B------:R-:W-:Y:S02]  /*1050*/  LEA.HI R2, R3, UR4, RZ, 0x1e ;  /* 0x0000000403027c11 */ /* 0x000fe4000f8ff0ff */
[C---:B------:R-:W-:Y:S01]  /*1060*/  LEA R3, R5.reuse, R4, 0x2 ;  /* 0x0000000405037211 */ /* 0x040fe200078e10ff */
[----:B------:R-:W-:Y:S01]  /*1070*/  IMAD R4, R5, 0x4, R12 ;  /* 0x0000000405047824 */ /* 0x000fe200078e020c */
[----:B------:R-:W-:-:S02]  /*1080*/  LOP3.LUT R11, R14, 0x100, RZ, 0xfc, !PT ;  /* 0x000001000e0b7812 */ /* 0x000fc400078efcff */
[----:B------:R-:W-:Y:S02]  /*1090*/  LOP3.LUT R12, R14, 0x180, RZ, 0xfc, !PT ;  /* 0x000001800e0c7812 */ /* 0x000fe400078efcff */
[----:B------:R-:W-:Y:S02]  /*10a0*/  SHF.R.U32.HI R10, RZ, 0x2, R10 ;  /* 0x00000002ff0a7819 */ /* 0x000fe4000001160a */
[----:B------:R-:W-:Y:S02]  /*10b0*/  LEA.HI R16, R13, UR4, RZ, 0x1e ;  /* 0x000000040d107c11 */ /* 0x000fe4000f8ff0ff */
[----:B------:R-:W-:Y:S02]  /*10c0*/  SHF.R.U32.HI R11, RZ, 0x2, R11 ;  /* 0x00000002ff0b7819 */ /* 0x000fe4000001160b */
[----:B------:R-:W-:Y:S02]  /*10d0*/  SHF.R.U32.HI R13, RZ, 0x2, R12 ;  /* 0x00000002ff0d7819 */ /* 0x000fe4000001160c */
[----:B------:R-:W-:-:S02]  /*10e0*/  LEA R2, R5, R2, 0x2 ;  /* 0x0000000205027211 */ /* 0x000fc400078e10ff */
[----:B------:R-:W-:Y:S02]  /*10f0*/  LOP3.LUT R10, R10, 0x3c, RZ, 0xc0, !PT ;  /* 0x0000003c0a0a7812 */ /* 0x000fe400078ec0ff */
[----:B------:R-:W-:Y:S02]  /*1100*/  LEA R5, R5, R16, 0x2 ;  /* 0x0000001005057211 */ /* 0x000fe400078e10ff */
[----:B------:R-:W-:Y:S02]  /*1110*/  LOP3.LUT R7, R7, 0x1c, RZ, 0xc0, !PT ;  /* 0x0000001c07077812 */ /* 0x000fe400078ec0ff */
[----:B------:R-:W-:Y:S01]  /*1120*/  LOP3.LUT R12, R11, 0x5c, RZ, 0xc0, !PT ;  /* 0x0000005c0b0c7812 */ /* 0x000fe200078ec0ff */
[----:B------:R-:W-:Y:S01]  /*1130*/  VIADD R11, R10, UR4 ;  /* 0x000000040a0b7c36 */ /* 0x000fe20008000000 */
[----:B------:R-:W-:Y:S02]  /*1140*/  LOP3.LUT R16, R13, 0x7c, RZ, 0xc0, !PT ;  /* 0x0000007c0d107812 */ /* 0x000fe400078ec0ff */
[----:B------:R-:W-:-:S02]  /*1150*/  IADD3 R7, R7, UR4, RZ ;  /* 0x0000000407077c10 */ /* 0x000fc4000fffe0ff */
[----:B------:R-:W-:Y:S02]  /*1160*/  IADD3 R13, R12, UR4, RZ ;  /* 0x000000040c0d7c10 */ /* 0x000fe4000fffe0ff */
[----:B------:R-:W-:Y:S01]  /*1170*/  IADD3 R17, R16, UR4, RZ ;  /* 0x0000000410117c10 */ /* 0x000fe2000fffe0ff */
[C---:B------:R-:W-:Y:S01]  /*1180*/  IMAD R7, R14.reuse, 0x4, R7 ;  /* 0x000000040e077824 */ /* 0x040fe200078e0207 */
[C---:B------:R-:W-:Y:S02]  /*1190*/  LEA R12, R14.reuse, R11, 0x2 ;  /* 0x0000000b0e0c7211 */ /* 0x040fe400078e10ff */
[C---:B------:R-:W-:Y:S01]  /*11a0*/  LEA R13, R14.reuse, R13, 0x2 ;  /* 0x0000000d0e0d7211 */ /* 0x040fe200078e10ff */
[----:B-1----:R-:W-:-:S07]  /*11b0*/  IMAD R14, R14, 0x4, R17 ;  /* 0x000000040e0e7824 */ /* 0x002fce00078e0211 */
.L_x_1:
[----:B-1----:R-:W1:Y:S01]  /*11c0*/  LDC.64 R16, c[0x0][0x210] ;  /* 0x00008400ff107b82 */ /* 0x002e620000000a00 */
[----:B------:R-:W-:Y:S02]  /*11d0*/  IADD3 R21, P0, R21, 0x20, RZ ;  /* 0x0000002015157810 */ /* 0x000fe40007f1e0ff */
[----:B------:R-:W-:Y:S02]  /*11e0*/  CS2R R8, SRZ ;  /* 0x0000000000087805 */ /* 0x000fe4000001ff00 */
[----:B------:R-:W-:-:S05]  /*11f0*/  LOP3.LUT R11, R0, R21, RZ, 0xfc, !PT ;  /* 0x00000015000b7212 */ /* 0x000fca00078efcff */
[----:B-1----:R-:W-:Y:S01]  /*1200*/  IMAD.WIDE R16, R11, 0x4, R16 ;  /* 0x000000040b107825 */ /* 0x002fe200078e0210 */
[----:B------:R-:W-:-:S06]  /*1210*/  CS2R R10, SRZ ;  /* 0x00000000000a7805 */ /* 0x000fcc000001ff00 */
[----:B------:R1:W2:Y:S01]  /*1220*/  @!P1 LDG.E.EF.128 R8, desc[UR6][R16.64] ;  /* 0x0000000610089981 */ /* 0x0002a2000c0e1d00 */
[----:B------:R-:W-:Y:S01]  /*1230*/  IADD3.X R18, RZ, R18, RZ, P0, !PT ;  /* 0x00000012ff127210 */ /* 0x000fe200007fe4ff */
[----:B------:R-:W-:Y:S01]  /*1240*/  BAR.SYNC.DEFER_BLOCKING 0x0 ;  /* 0x0000000000007b1d */ /* 0x000fe20000010000 */
[----:B------:R-:W-:-:S04]  /*1250*/  ISETP.GE.U32.AND P0, PT, R21, 0xfe0, PT ;  /* 0x00000fe01500780c */ /* 0x000fc80003f06070 */
[----:B------:R-:W-:-:S03]  /*1260*/  ISETP.GE.U32.AND.EX P0, PT, R18, RZ, PT, P0 ;  /* 0x000000ff1200720c */ /* 0x000fc60003f06100 */
[----:B-1----:R-:W1:Y:S01]  /*1270*/  LDC.64 R16, c[0x0][0x218] ;  /* 0x00008600ff107b82 */ /* 0x002e620000000a00 */
[----:B--2---:R-:W-:Y:S02]  /*1280*/  SEL R8, R8, RZ, !P1 ;  /* 0x000000ff08087207 */ /* 0x004fe40004800000 */
[----:B------:R-:W-:Y:S02]  /*1290*/  SEL R20, R9, RZ, !P1 ;  /* 0x000000ff09147207 */ /* 0x000fe40004800000 */
[----:B------:R-:W-:Y:S01]  /*12a0*/  SEL R10, R10, RZ, !P1 ;  /* 0x000000ff0a0a7207 */ /* 0x000fe20004800000 */
[----:B------:R-:W-:Y:S01]  /*12b0*/  FADD R9, -R15, R8 ;  /* 0x000000080f097221 */ /* 0x000fe20000000100 */
[----:B------:R-:W-:Y:S01]  /*12c0*/  SEL R22, R11, RZ, !P1 ;  /* 0x000000ff0b167207 */ /* 0x000fe20004800000 */
[C---:B------:R-:W-:Y:S02]  /*12d0*/  FADD R11, -R15.reuse, R20 ;  /* 0x000000140f0b7221 */ /* 0x040fe40000000100 */
[C---:B------:R-:W-:Y:S01]  /*12e0*/  FADD R23, -R15.reuse, R10 ;  /* 0x0000000a0f177221 */ /* 0x040fe20000000100 */
[C---:B------:R-:W-:Y:S01]  /*12f0*/  FMUL R9, R6.reuse, R9 ;  /* 0x0000000906097220 */ /* 0x040fe20000400000 */
[----:B------:R-:W-:Y:S01]  /*1300*/  FADD R25, -R15, R22 ;  /* 0x000000160f197221 */ /* 0x000fe20000000100 */
[C---:B------:R-:W-:Y:S01]  /*1310*/  FMUL R8, R6.reuse, R11 ;  /* 0x0000000b06087220 */ /* 0x040fe20000400000 */
[C---:B------:R-:W-:Y:S01]  /*1320*/  FMUL R11, R6.reuse, R23 ;  /* 0x00000017060b7220 */ /* 0x040fe20000400000 */
[----:B------:R-:W-:Y:S01]  /*1330*/  IADD3 R23, R19, -0x48, RZ ;  /* 0xffffffb813177810 */ /* 0x000fe20007ffe0ff */
[----:B------:R-:W-:Y:S01]  /*1340*/  FMUL R10, R6, R25 ;  /* 0x00000019060a7220 */ /* 0x000fe20000400000 */
[----:B------:R2:W-:Y:S03]  /*1350*/  STS [R2], R9 ;  /* 0x0000000902007388 */ /* 0x0005e60000000800 */
[----:B-1----:R-:W-:Y:S01]  /*1360*/  IMAD.WIDE R22, R23, 0x4, R16 ;  /* 0x0000000417167825 */ /* 0x002fe200078e0210 */
[----:B------:R1:W-:Y:S04]  /*1370*/  STS [R3+0x40], R8 ;  /* 0x0000400803007388 */ /* 0x0003e80000000800 */
[----:B------:R-:W-:Y:S01]  /*1380*/  STS [R4+0x80], R11 ;  /* 0x0000800b04007388 */ /* 0x000fe20000000800 */
[----:B--2---:R-:W-:-:S03]  /*1390*/  IADD3 R9, R19, -0x30, RZ ;  /* 0xffffffd013097810 */ /* 0x004fc60007ffe0ff */
[----:B------:R2:W-:Y:S01]  /*13a0*/  STS [R5+0xc0], R10 ;  /* 0x0000c00a05007388 */ /* 0x0005e20000000800 */
[----:B-1----:R-:W-:Y:S01]  /*13b0*/  VIADD R8, R19, 0xffffffe8 ;  /* 0xffffffe813087836 */ /* 0x002fe20000000000 */
[----:B------:R-:W-:Y:S01]  /*13c0*/  BAR.SYNC.DEFER_BLOCKING 0x0 ;  /* 0x0000000000007b1d */ /* 0x000fe20000010000 */
[----:B--2---:R-:W-:-:S04]  /*13d0*/  IMAD.WIDE R10, R9, 0x4, R16 ;  /* 0x00000004090a7825 */ /* 0x004fc800078e0210 */
[----:B------:R-:W-:-:S04]  /*13e0*/  IMAD.WIDE R8, R8, 0x4, R16 ;  /* 0x0000000408087825 */ /* 0x000fc800078e0210 */
[----:B------:R-:W-:Y:S01]  /*13f0*/  IMAD.WIDE R16, R19, 0x4, R16 ;  /* 0x0000000413107825 */ /* 0x000fe200078e0210 */
[----:B------:R-:W-:Y:S01]  /*1400*/  IADD3 R19, R19, 0x60, RZ ;  /* 0x0000006013137810 */ /* 0x000fe20007ffe0ff */
[----:B------:R-:W1:Y:S04]  /*1410*/  LDS R20, [R7] ;  /* 0x0000000007147984 */ /* 0x000e680000000800 */
[----:B------:R-:W2:Y:S04]  /*1420*/  LDS R29, [R12+0x200] ;  /* 0x000200000c1d7984 */ /* 0x000ea80000000800 */
[----:B------:R-:W3:Y:S04]  /*1430*/  LDS R27, [R13+0x400] ;  /* 0x000400000d1b7984 */ /* 0x000ee80000000800 */
[----:B------:R-:W4:Y:S04]  /*1440*/  LDS R25, [R14+0x600] ;  /* 0x000600000e197984 */ /* 0x000f280000000800 */
[----:B-1----:R1:W-:Y:S04]  /*1450*/  @!P3 STG.E desc[UR6][R22.64], R20 ;  /* 0x000000141600b986 */ /* 0x0023e8000c101906 */
[----:B--2---:R1:W-:Y:S04]  /*1460*/  @!P3 STG.E desc[UR6][R10.64], R29 ;  /* 0x0000001d0a00b986 */ /* 0x0043e8000c101906 */
[----:B---3--:R1:W-:Y:S04]  /*1470*/  @!P3 STG.E desc[UR6][R8.64], R27 ;  /* 0x0000001b0800b986 */ /* 0x0083e8000c101906 */
[----:B----4-:R1:W-:Y:S01]  /*1480*/  @!P3 STG.E desc[UR6][R16.64], R25 ;  /* 0x000000191000b986 */ /* 0x0103e2000c101906 */
[----:B------:R-:W-:Y:S05]  /*1490*/  @!P0 BRA `(.L_x_1) ;  /* 0xfffffffc00488947 */ /* 0x000fea000383ffff */
[----:B------:R-:W-:Y:S05]  /*14a0*/  EXIT ;  /* 0x000000000000794d */ /* 0x000fea0003800000 */
.L_x_2:
[----:B------:R-:W-:-:S00]  /*14b0*/  BRA `(.L_x_2) ;  /* 0xfffffffc00fc7947 */ /* 0x000fc0000383ffff */
[----:B------:R-:W-:-:S00]  /*14c0*/  NOP ;  /* 0x0000000000007918 */ /* 0x000fc00000000000 */
        /* <DEDUP_REMOVED lines=11> */
.L_x_3:


//--------------------- .nv.global.init           --------------------------
	.section	.nv.global.init,"aw",@progbits
.nv.global.init:
	.type		_$_str,@object
	.size		_$_str,(.L_0 - _$_str)
_$_str:
        /*0000*/ 	.byte	0x5f, 0x5f, 0x43, 0x55, 0x44, 0x41, 0x5f, 0x46, 0x54, 0x5a, 0x00
.L_0:


//--------------------- .nv.shared.triton_red_fused__native_batch_norm_legit_view_4 --------------------------
	.section	.nv.shared.triton_red_fused__native_batch_norm_legit_view_4,"aw",@nobits
	.sectionflags	@""
	.align	16
	.zero		1024


//--------------------- .nv.constant0.triton_red_fused__native_batch_norm_legit_view_4 --------------------------
	.section	.nv.constant0.triton_red_fused__native_batch_norm_legit_view_4,"a",@progbits
	.sectionflags	@""
	.align	4
.nv.constant0.triton_red_fused__native_batch_norm_legit_view_4:
	.zero		552
